//
// Generated by NVIDIA NVVM Compiler
//
// Compiler Build ID: CL-36424714
// Cuda compilation tools, release 13.0, V13.0.88
// Based on NVVM 20.0.0
//

.version 9.0
.target sm_100
.address_size 64

	// .globl	_Z6matmulP6__halfS0_S0_

.visible .entry _Z6matmulP6__halfS0_S0_(
	.param .u64 .ptr .align 1 _Z6matmulP6__halfS0_S0__param_0,
	.param .u64 .ptr .align 1 _Z6matmulP6__halfS0_S0__param_1,
	.param .u64 .ptr .align 1 _Z6matmulP6__halfS0_S0__param_2
)
{
	.reg .pred 	%p<3>;
	.reg .b16 	%rs<10>;
	.reg .b32 	%r<18>;
	.reg .b64 	%rd<5>;

	ld.param.u64 	%rd1, [_Z6matmulP6__halfS0_S0__param_2];
	cvta.to.global.u64 	%rd2, %rd1;
	mov.b32 	%r1, 2;
	// begin inline asm
	cvt.rm.f16.s32 %rs1, %r1;
	// end inline asm
	mov.b32 	%r2, 1;
	// begin inline asm
	cvt.rm.f16.s32 %rs2, %r2;
	// end inline asm
	mov.b32 	%r7, {%rs1, %rs2};
	mov.b32 	%r8, {%rs2, %rs2};
	mov.b32 	%r12, 0;
	// begin inline asm
	cvt.rm.f16.s32 %rs3, %r12;
	// end inline asm
	mov.b32 	%r9, {%rs3, %rs2};
	// begin inline asm
	cvt.rn.f16.s32 %rs4, %r12;
	// end inline asm
	mov.b16 	%rs5, 0;
	mov.b32 	%r11, {%rs4, %rs5};
	mov.u32 	%r14, %tid.x;
	and.b32  	%r15, %r14, 3;
	setp.eq.s32 	%p1, %r15, 0;
	setp.gt.u32 	%p2, %r14, 3;
	selp.b32 	%r16, 2004318071, 0, %p1;
	selp.b32 	%r13, %r16, 0, %p2;
	// begin inline asm
	mma.sp.sync.aligned.m16n8k16.row.col.f16.f16.f16.f16 {%r5,%r6}, {%r7,%r8}, {%r9,%r9}, {%r11,%r12}, %r13, 0x0;

	// end inline asm
	shl.b32 	%r17, %r14, 1;
	mul.wide.u32 	%rd3, %r17, 2;
	add.s64 	%rd4, %rd2, %rd3;
	mov.b32 	{%rs6, %rs7}, %r5;
	st.global.u16 	[%rd4], %rs6;
	st.global.u16 	[%rd4+2], %rs7;
	mov.b32 	{%rs8, %rs9}, %r6;
	st.global.u16 	[%rd4+128], %rs8;
	st.global.u16 	[%rd4+130], %rs9;
	ret;

}


// ===== COMPILED SASS (sm_100) =====

	.target	sm_100

	.elftype	@"ET_EXEC"


//--------------------- .note.nv.tkinfo           --------------------------
	.section	.note.nv.tkinfo,"",@"SHT_NOTE"
	.sectionflags	@"SHF_NOTE_NV_TKINFO"
	.tkinfo
        /*0018*/ 	.word	0x00000002
        /*0030*/ 	.string	""
        /*0030*/ 	.string	"ptxas"
        /*0030*/ 	.string	"Cuda compilation tools, release 13.0, V13.0.88"
        /*0030*/ 	.string	"Build cuda_13.0.r13.0/compiler.36424714_0"
        /*0030*/ 	.string	"-arch sm_100 -m 64 "



//--------------------- .note.nv.cuinfo           --------------------------
	.section	.note.nv.cuinfo,"",@"SHT_NOTE"
	.sectionflags	@"SHF_NOTE_NV_CUINFO"
        /*0018*/ 	.short	0x0002
        /*001a*/ 	.short	0x0064
        /*001c*/ 	.short	0x0082
	.zero		2


//--------------------- .nv.info                  --------------------------
	.section	.nv.info,"",@"SHT_CUDA_INFO"
	.align	4


	//----- nvinfo : EIATTR_REGCOUNT
	.align		4
        /*0000*/ 	.byte	0x04, 0x2f
        /*0002*/ 	.short	(.L_1 - .L_0)
	.align		4
.L_0:
        /*0004*/ 	.word	index@(_Z6matmulP6__halfS0_S0_)
        /*0008*/ 	.word	0x0000000f


	//----- nvinfo : EIATTR_FRAME_SIZE
	.align		4
.L_1:
        /*000c*/ 	.byte	0x04, 0x11
        /*000e*/ 	.short	(.L_3 - .L_2)
	.align		4
.L_2:
        /*0010*/ 	.word	index@($__internal_0_$__cuda_sm_10x_hmma_mdata_m16n8k16)
        /*0014*/ 	.word	0x00000000


	//----- nvinfo : EIATTR_FRAME_SIZE
	.align		4
.L_3:
        /*0018*/ 	.byte	0x04, 0x11
        /*001a*/ 	.short	(.L_5 - .L_4)
	.align		4
.L_4:
        /*001c*/ 	.word	index@(_Z6matmulP6__halfS0_S0_)
        /*0020*/ 	.word	0x00000000


	//----- nvinfo : EIATTR_MIN_STACK_SIZE
	.align		4
.L_5:
        /*0024*/ 	.byte	0x04, 0x12
        /*0026*/ 	.short	(.L_7 - .L_6)
	.align		4
.L_6:
        /*0028*/ 	.word	index@(_Z6matmulP6__halfS0_S0_)
        /*002c*/ 	.word	0x00000000
.L_7:


//--------------------- .nv.compat                --------------------------
	.section	.nv.compat,"",@"SHT_CUDA_COMPAT_INFO"
	.align	4
        /*0000*/ 	.byte	0x02, 0x09, 0x00, 0x00, 0x02, 0x02, 0x01, 0x00, 0x02, 0x05, 0x05, 0x00, 0x03, 0x07, 0x01, 0x01
        /*0010*/ 	.byte	0x02, 0x03, 0x00, 0x00, 0x02, 0x06, 0x01, 0x00, 0x04, 0x0b, 0x08, 0x00, 0x09, 0x00, 0x00, 0x00
        /*0020*/ 	.byte	0x00, 0x00, 0x00, 0x00


//--------------------- .nv.info._Z6matmulP6__halfS0_S0_ --------------------------
	.section	.nv.info._Z6matmulP6__halfS0_S0_,"",@"SHT_CUDA_INFO"
	.sectionflags	@""
	.align	4


	//----- nvinfo : EIATTR_CUDA_API_VERSION
	.align		4
        /*0000*/ 	.byte	0x04, 0x37
        /*0002*/ 	.short	(.L_9 - .L_8)
.L_8:
        /*0004*/ 	.word	0x00000082


	//----- nvinfo : EIATTR_KPARAM_INFO
	.align		4
.L_9:
        /*0008*/ 	.byte	0x04, 0x17
        /*000a*/ 	.short	(.L_11 - .L_10)
.L_10:
        /*000c*/ 	.word	0x00000000
        /*0010*/ 	.short	0x0002
        /*0012*/ 	.short	0x0010
        /*0014*/ 	.byte	0x00, 0xf5, 0x21, 0x00


	//----- nvinfo : EIATTR_KPARAM_INFO
	.align		4
.L_11:
        /*0018*/ 	.byte	0x04, 0x17
        /*001a*/ 	.short	(.L_13 - .L_12)
.L_12:
        /*001c*/ 	.word	0x00000000
        /*0020*/ 	.short	0x0001
        /*0022*/ 	.short	0x0008
        /*0024*/ 	.byte	0x00, 0xf5, 0x21, 0x00


	//----- nvinfo : EIATTR_KPARAM_INFO
	.align		4
.L_13:
        /*0028*/ 	.byte	0x04, 0x17
        /*002a*/ 	.short	(.L_15 - .L_14)
.L_14:
        /*002c*/ 	.word	0x00000000
        /*0030*/ 	.short	0x0000
        /*0032*/ 	.short	0x0000
        /*0034*/ 	.byte	0x00, 0xf5, 0x21, 0x00


	//----- nvinfo : EIATTR_SPARSE_MMA_MASK
	.align		4
.L_15:
        /*0038*/ 	.byte	0x03, 0x50
        /*003a*/ 	.short	0x0010


	//----- nvinfo : EIATTR_MAXREG_COUNT
	.align		4
        /*003c*/ 	.byte	0x03, 0x1b
        /*003e*/ 	.short	0x00ff


	//----- nvinfo : EIATTR_MERCURY_ISA_VERSION
	.align		4
        /*0040*/ 	.byte	0x03, 0x5f
        /*0042*/ 	.short	0x0101


	//----- nvinfo : EIATTR_COOP_GROUP_MASK_REGIDS
	.align		4
        /*0044*/ 	.byte	0x04, 0x29
        /*0046*/ 	.short	(.L_17 - .L_16)


	//   ....[0]....
.L_16:
        /*0048*/ 	.word	0xffffffff


	//   ....[1]....
        /*004c*/ 	.word	0xffffffff


	//   ....[2]....
        /*0050*/ 	.word	0xffffffff


	//   ....[3]....
        /*0054*/ 	.word	0xffffffff


	//----- nvinfo : EIATTR_COOP_GROUP_INSTR_OFFSETS
	.align		4
.L_17:
        /*0058*/ 	.byte	0x04, 0x28
        /*005a*/ 	.short	(.L_19 - .L_18)


	//   ....[0]....
.L_18:
        /*005c*/ 	.word	0x000001b0


	//   ....[1]....
        /*0060*/ 	.word	0x000002c0


	//   ....[2]....
        /*0064*/ 	.word	0x000002d0


	//   ....[3]....
        /*0068*/ 	.word	0x000002e0


	//----- nvinfo : EIATTR_VRC_CTA_INIT_COUNT
	.align		4
.L_19:
        /*006c*/ 	.byte	0x02, 0x4a
	.zero		1
	.zero		1


	//----- nvinfo : EIATTR_EXIT_INSTR_OFFSETS
	.align		4
        /*0070*/ 	.byte	0x04, 0x1c
        /*0072*/ 	.short	(.L_21 - .L_20)


	//   ....[0]....
.L_20:
        /*0074*/ 	.word	0x00000190


	//----- nvinfo : EIATTR_CRS_STACK_SIZE
	.align		4
.L_21:
        /*0078*/ 	.byte	0x04, 0x1e
        /*007a*/ 	.short	(.L_23 - .L_22)
.L_22:
        /*007c*/ 	.word	0x00000000


	//----- nvinfo : EIATTR_CBANK_PARAM_SIZE
	.align		4
.L_23:
        /*0080*/ 	.byte	0x03, 0x19
        /*0082*/ 	.short	0x0018


	//----- nvinfo : EIATTR_PARAM_CBANK
	.align		4
        /*0084*/ 	.byte	0x04, 0x0a
        /*0086*/ 	.short	(.L_25 - .L_24)
	.align		4
.L_24:
        /*0088*/ 	.word	index@(.nv.constant0._Z6matmulP6__halfS0_S0_)
        /*008c*/ 	.short	0x0380
        /*008e*/ 	.short	0x0018


	//----- nvinfo : EIATTR_SW_WAR
	.align		4
.L_25:
        /*0090*/ 	.byte	0x04, 0x36
        /*0092*/ 	.short	(.L_27 - .L_26)
.L_26:
        /*0094*/ 	.word	0x00000008
.L_27:


//--------------------- .nv.callgraph             --------------------------
	.section	.nv.callgraph,"",@"SHT_CUDA_CALLGRAPH"
	.align	4
	.sectionentsize	8
	.align		4
        /*0000*/ 	.word	0x00000000
	.align		4
        /*0004*/ 	.word	0xffffffff
	.align		4
        /*0008*/ 	.word	0x00000000
	.align		4
        /*000c*/ 	.word	0xfffffffe
	.align		4
        /*0010*/ 	.word	0x00000000
	.align		4
        /*0014*/ 	.word	0xfffffffd
	.align		4
        /*0018*/ 	.word	0x00000000
	.align		4
        /*001c*/ 	.word	0xfffffffc


//--------------------- .text._Z6matmulP6__halfS0_S0_ --------------------------
	.section	.text._Z6matmulP6__halfS0_S0_,"ax",@progbits
	.align	128
        .global         _Z6matmulP6__halfS0_S0_
        .type           _Z6matmulP6__halfS0_S0_,@function
        .size           _Z6matmulP6__halfS0_S0_,(.L_x_1 - _Z6matmulP6__halfS0_S0_)
        .other          _Z6matmulP6__halfS0_S0_,@"STO_CUDA_ENTRY STV_DEFAULT"
_Z6matmulP6__halfS0_S0_:
.text._Z6matmulP6__halfS0_S0_:
[----:B------:R-:W-:Y:S01]  /*0000*/  LDC R1, c[0x0][0x37c] ;  /* 0x0000df00ff017b82 */ /* 0x000fe20000000800 */
[----:B------:R-:W0:Y:S01]  /*0010*/  S2R R0, SR_TID.X ;  /* 0x0000000000007919 */ /* 0x000e220000002100 */
[----:B------:R-:W-:Y:S01]  /*0020*/  I2F.F16.RM R5, 0x2 ;  /* 0x0000000200057906 */ /* 0x000fe20000204c00 */
[----:B------:R-:W-:Y:S01]  /*0030*/  MOV R4, 0xe0 ;  /* 0x000000e000047802 */ /* 0x000fe20000000f00 */
[----:B------:R-:W1:Y:S06]  /*0040*/  LDCU.64 UR4, c[0x0][0x358] ;  /* 0x00006b00ff0477ac */ /* 0x000e6c0008000a00 */
[----:B------:R-:W2:Y:S02]  /*0050*/  I2F.F16.RM R2, 0x1 ;  /* 0x0000000100027906 */ /* 0x000ea40000204c00 */
[----:B--2---:R-:W-:-:S02]  /*0060*/  PRMT R5, R5, 0x5410, R2 ;  /* 0x0000541005057816 */ /* 0x004fc40000000002 */
[C---:B0-----:R-:W-:Y:S02]  /*0070*/  LOP3.LUT P1, RZ, R0.reuse, 0x3, RZ, 0xc0, !PT ;  /* 0x0000000300ff7812 */ /* 0x041fe4000782c0ff */
[----:B------:R-:W-:Y:S02]  /*0080*/  ISETP.GT.U32.AND P0, PT, R0, 0x3, PT ;  /* 0x000000030000780c */ /* 0x000fe40003f04070 */
[----:B------:R-:W-:-:S04]  /*0090*/  SEL R3, RZ, 0x77777777, P1 ;  /* 0x77777777ff037807 */ /* 0x000fc80000800000 */
[----:B------:R-:W-:Y:S02]  /*00a0*/  SEL R6, R3, RZ, P0 ;  /* 0x000000ff03067207 */ /* 0x000fe40000000000 */
[--C-:B------:R-:W-:Y:S02]  /*00b0*/  PRMT R3, R2, 0x5410, R2.reuse ;  /* 0x0000541002037816 */ /* 0x100fe40000000002 */
[----:B-1----:R-:W-:-:S07]  /*00c0*/  PRMT R2, RZ, 0x5410, R2 ;  /* 0x00005410ff027816 */ /* 0x002fce0000000002 */
[----:B------:R-:W-:Y:S05]  /*00d0*/  CALL.REL.NOINC `($__internal_0_$__cuda_sm_10x_hmma_mdata_m16n8k16) ;  /* 0x0000000000307944 */ /* 0x000fea0003c00000 */
[----:B------:R-:W-:Y:S01]  /*00e0*/  IMAD.MOV.U32 R3, RZ, RZ, R2 ;  /* 0x000000ffff037224 */ /* 0x000fe200078e0002 */
[----:B------:R-:W0:Y:S06]  /*00f0*/  LDC.64 R4, c[0x0][0x390] ;  /* 0x0000e400ff047b82 */ /* 0x000e2c0000000a00 */
[----:B------:R-:W-:Y:S01]  /*0100*/  HMMA.SP.16816.F16 R6, R6, R2, RZ, R9, 0x0 ;  /* 0x000009020606723c */ /* 0x000fe20000000aff */
[----:B------:R-:W-:-:S04]  /*0110*/  IMAD.SHL.U32 R3, R0, 0x2, RZ ;  /* 0x0000000200037824 */ /* 0x000fc800078e00ff */
[----:B0-----:R-:W-:-:S14]  /*0120*/  IMAD.WIDE.U32 R2, R3, 0x2, R4 ;  /* 0x0000000203027825 */ /* 0x001fdc00078e0004 */
[----:B------:R-:W-:Y:S02]  /*0130*/  PRMT R0, R6, 0x7632, R0 ;  /* 0x0000763206007816 */ /* 0x000fe40000000000 */
[----:B------:R-:W-:Y:S01]  /*0140*/  PRMT R4, R7, 0x7632, R4 ;  /* 0x0000763207047816 */ /* 0x000fe20000000004 */
[----:B------:R-:W-:Y:S04]  /*0150*/  STG.E.U16 desc[UR4][R2.64], R6 ;  /* 0x0000000602007986 */ /* 0x000fe8000c101504 */
[----:B------:R-:W-:Y:S04]  /*0160*/  STG.E.U16 desc[UR4][R2.64+0x80], R7 ;  /* 0x0000800702007986 */ /* 0x000fe8000c101504 */
[----:B------:R-:W-:Y:S04]  /*0170*/  STG.E.U16 desc[UR4][R2.64+0x2], R0 ;  /* 0x0000020002007986 */ /* 0x000fe8000c101504 */
[----:B------:R-:W-:Y:S01]  /*0180*/  STG.E.U16 desc[UR4][R2.64+0x82], R4 ;  /* 0x0000820402007986 */ /* 0x000fe2000c101504 */
[----:B------:R-:W-:Y:S05]  /*0190*/  EXIT ;  /* 0x000000000000794d */ /* 0x000fea0003800000 */
        .weak           $__internal_0_$__cuda_sm_10x_hmma_mdata_m16n8k16
        .type           $__internal_0_$__cuda_sm_10x_hmma_mdata_m16n8k16,@function
        .size           $__internal_0_$__cuda_sm_10x_hmma_mdata_m16n8k16,(.L_x_1 - $__internal_0_$__cuda_sm_10x_hmma_mdata_m16n8k16)
$__internal_0_$__cuda_sm_10x_hmma_mdata_m16n8k16:
[----:B------:R-:W0:Y:S01]  /*01a0*/  S2R R7, SR_LANEID ;  /* 0x0000000000077919 */ /* 0x000e220000000000 */
[----:B------:R-:W1:Y:S01]  /*01b0*/  SHFL.IDX PT, R6, R6, RZ, 0x1c03 ;  /* 0x001c03ff06067589 */ /* 0x000e6200000e0000 */
[----:B0-----:R-:W-:-:S05]  /*01c0*/  IMAD.SHL.U32 R7, R7, 0x4, RZ ;  /* 0x0000000407077824 */ /* 0x001fca00078e00ff */
[----:B------:R-:W-:-:S04]  /*01d0*/  LOP3.LUT R7, R7, 0xc, RZ, 0xe2, !PT ;  /* 0x0000000c07077812 */ /* 0x000fc800078ee2ff */
[----:B-1----:R-:W-:-:S04]  /*01e0*/  SHF.R.U32.HI R7, RZ, R7, R6 ;  /* 0x00000007ff077219 */ /* 0x002fc80000011606 */
[--C-:B------:R-:W-:Y:S01]  /*01f0*/  SHF.R.U32.HI R10, RZ, 0x3, R7.reuse ;  /* 0x00000003ff0a7819 */ /* 0x100fe20000011607 */
[C---:B------:R-:W-:Y:S01]  /*0200*/  IMAD.SHL.U32 R12, R7.reuse, 0x4, RZ ;  /* 0x00000004070c7824 */ /* 0x040fe200078e00ff */
[--C-:B------:R-:W-:Y:S02]  /*0210*/  SHF.R.U32.HI R8, RZ, 0x1, R7.reuse ;  /* 0x00000001ff087819 */ /* 0x100fe40000011607 */
[----:B------:R-:W-:Y:S02]  /*0220*/  SHF.R.U32.HI R9, RZ, 0x2, R7 ;  /* 0x00000002ff097819 */ /* 0x000fe40000011607 */
[----:B------:R-:W-:Y:S02]  /*0230*/  LOP3.LUT R10, R7, RZ, R10, 0x50, !PT ;  /* 0x000000ff070a7212 */ /* 0x000fe400078e500a */
[----:B------:R-:W-:Y:S02]  /*0240*/  LOP3.LUT R12, R12, 0xcccccccc, R9, 0xe2, !PT ;  /* 0xcccccccc0c0c7812 */ /* 0x000fe400078ee209 */
[----:B------:R-:W-:-:S02]  /*0250*/  LOP3.LUT R8, R10, R9, R8, 0xf2, !PT ;  /* 0x000000090a087212 */ /* 0x000fc400078ef208 */
[----:B------:R-:W-:Y:S02]  /*0260*/  LOP3.LUT R6, R7, 0xfffffff0, R12, 0xe2, !PT ;  /* 0xfffffff007067812 */ /* 0x000fe400078ee20c */
[C---:B------:R-:W-:Y:S02]  /*0270*/  LOP3.LUT P0, RZ, R8.reuse, 0x1, RZ, 0xc0, !PT ;  /* 0x0000000108ff7812 */ /* 0x040fe4000780c0ff */
[----:B------:R-:W-:Y:S02]  /*0280*/  LOP3.LUT P1, RZ, R8, 0x10000, RZ, 0xc0, !PT ;  /* 0x0001000008ff7812 */ /* 0x000fe4000782c0ff */
[----:B------:R-:W-:-:S04]  /*0290*/  SEL R7, R6, R7, P0 ;  /* 0x0000000706077207 */ /* 0x000fc80000000000 */
[----:B------:R-:W-:-:S04]  /*02a0*/  LOP3.LUT R12, R7, 0xfff0ffff, R12, 0xe2, !PT ;  /* 0xfff0ffff070c7812 */ /* 0x000fc800078ee20c */
[----:B------:R-:W-:-:S05]  /*02b0*/  SEL R12, R12, R7, P1 ;  /* 0x000000070c0c7207 */ /* 0x000fca0000800000 */
[----:B------:R-:W0:Y:S04]  /*02c0*/  SHFL.IDX PT, R6, R12, 0x1, 0x1c03 ;  /* 0x003c03000c067f89 */ /* 0x000e2800000e0000 */
[----:B------:R-:W1:Y:S04]  /*02d0*/  SHFL.IDX PT, R7, R12, 0x2, 0x1c03 ;  /* 0x005c03000c077f89 */ /* 0x000e6800000e0000 */
[----:B------:R-:W2:Y:S01]  /*02e0*/  SHFL.IDX PT, R9, R12, 0x3, 0x1c03 ;  /* 0x007c03000c097f89 */ /* 0x000ea200000e0000 */
[----:B0-----:R-:W-:Y:S01]  /*02f0*/  IMAD.SHL.U32 R11, R6, 0x10, RZ ;  /* 0x00000010060b7824 */ /* 0x001fe200078e00ff */
[----:B------:R-:W-:Y:S01]  /*0300*/  PRMT R6, R5, 0x1032, RZ ;  /* 0x0000103205067816 */ /* 0x000fe200000000ff */
[----:B-1----:R-:W-:-:S03]  /*0310*/  IMAD.SHL.U32 R7, R7, 0x100, RZ ;  /* 0x0000010007077824 */ /* 0x002fc600078e00ff */
[----:B------:R-:W-:Y:S02]  /*0320*/  LOP3.LUT R8, R12, 0xff0fff0f, R11, 0xe2, !PT ;  /* 0xff0fff0f0c087812 */ /* 0x000fe400078ee20b */
[----:B------:R-:W-:Y:S01]  /*0330*/  SEL R6, R6, R5, P0 ;  /* 0x0000000506067207 */ /* 0x000fe20000000000 */
[----:B------:R-:W-:Y:S01]  /*0340*/  IMAD.MOV.U32 R5, RZ, RZ, 0x0 ;  /* 0x00000000ff057424 */ /* 0x000fe200078e00ff */
[----:B------:R-:W-:Y:S01]  /*0350*/  LOP3.LUT R10, R8, 0xf0fff0ff, R7, 0xe2, !PT ;  /* 0xf0fff0ff080a7812 */ /* 0x000fe200078ee207 */
[----:B--2---:R-:W-:Y:S01]  /*0360*/  IMAD.SHL.U32 R9, R9, 0x1000, RZ ;  /* 0x0000100009097824 */ /* 0x004fe200078e00ff */
[----:B------:R-:W-:-:S04]  /*0370*/  PRMT R8, R3, 0x1032, RZ ;  /* 0x0000103203087816 */ /* 0x000fc800000000ff */
[----:B------:R-:W-:Y:S02]  /*0380*/  SEL R7, R8, R3, P1 ;  /* 0x0000000308077207 */ /* 0x000fe40000800000 */
[----:B------:R-:W-:Y:S01]  /*0390*/  LOP3.LUT R9, R10, 0xfff0fff, R9, 0xe2, !PT ;  /* 0x0fff0fff0a097812 */ /* 0x000fe200078ee209 */
[----:B------:R-:W-:Y:S06]  /*03a0*/  RET.REL.NODEC R4 `(_Z6matmulP6__halfS0_S0_) ;  /* 0xfffffffc04147950 */ /* 0x000fec0003c3ffff */
.L_x_0:
[----:B------:R-:W-:-:S00]  /*03b0*/  BRA `(.L_x_0) ;  /* 0xfffffffc00fc7947 */ /* 0x000fc0000383ffff */
[----:B------:R-:W-:-:S00]  /*03c0*/  NOP ;  /* 0x0000000000007918 */ /* 0x000fc00000000000 */
        /* <DEDUP_REMOVED lines=11> */
.L_x_1:


//--------------------- .nv.shared.reserved.0     --------------------------
	.section	.nv.shared.reserved.0,"aw",@nobits
	.weak		__nv_reservedSMEM_offset_0_alias
	.size		__nv_reservedSMEM_offset_0_alias, 0, 64
	.other		__nv_reservedSMEM_offset_0_alias,@"STO_CUDA_RESERVED_SHARED STV_DEFAULT"
__nv_reservedSMEM_offset_0_alias:
	.zero		0
	.zero		64


//--------------------- .nv.constant0._Z6matmulP6__halfS0_S0_ --------------------------
	.section	.nv.constant0._Z6matmulP6__halfS0_S0_,"a",@progbits
	.sectionflags	@""
	.align	4
.nv.constant0._Z6matmulP6__halfS0_S0_:
	.zero		920


//--------------------- SYMBOLS --------------------------

	.type		.nv.reservedSmem.offset0,@object
	.size		.nv.reservedSmem.offset0,0x4
